//
// Generated by NVIDIA NVVM Compiler
//
// Compiler Build ID: CL-36424714
// Cuda compilation tools, release 13.0, V13.0.88
// Based on NVVM 20.0.0
//

.version 9.0
.target sm_100
.address_size 64

	// .globl	_Z15matrixMulKernelPfPKfS1_i

.visible .entry _Z15matrixMulKernelPfPKfS1_i(
	.param .u64 .ptr .align 1 _Z15matrixMulKernelPfPKfS1_i_param_0,
	.param .u64 .ptr .align 1 _Z15matrixMulKernelPfPKfS1_i_param_1,
	.param .u64 .ptr .align 1 _Z15matrixMulKernelPfPKfS1_i_param_2,
	.param .u32 _Z15matrixMulKernelPfPKfS1_i_param_3
)
{
	.reg .pred 	%p<10>;
	.reg .b32 	%r<40>;
	.reg .b32 	%f<67>;
	.reg .b64 	%rd<67>;

	ld.param.u64 	%rd14, [_Z15matrixMulKernelPfPKfS1_i_param_1];
	ld.param.u64 	%rd15, [_Z15matrixMulKernelPfPKfS1_i_param_2];
	ld.param.u32 	%r18, [_Z15matrixMulKernelPfPKfS1_i_param_3];
	cvta.to.global.u64 	%rd1, %rd15;
	cvta.to.global.u64 	%rd2, %rd14;
	mov.u32 	%r19, %ctaid.x;
	mov.u32 	%r20, %ntid.x;
	mov.u32 	%r21, %tid.x;
	mad.lo.s32 	%r1, %r19, %r20, %r21;
	mov.u32 	%r22, %ctaid.y;
	mov.u32 	%r23, %ntid.y;
	mov.u32 	%r24, %tid.y;
	mad.lo.s32 	%r2, %r22, %r23, %r24;
	max.s32 	%r25, %r2, %r1;
	setp.ge.s32 	%p1, %r25, %r18;
	@%p1 bra 	$L__BB0_13;
	mul.lo.s32 	%r3, %r18, %r2;
	and.b32  	%r4, %r18, 7;
	setp.lt.u32 	%p2, %r18, 8;
	mov.f32 	%f66, 0f00000000;
	mov.b32 	%r38, 0;
	@%p2 bra 	$L__BB0_4;
	and.b32  	%r38, %r18, 2147483640;
	neg.s32 	%r36, %r38;
	mul.wide.s32 	%rd16, %r18, 4;
	add.s64 	%rd3, %rd1, %rd16;
	shl.b32 	%r7, %r18, 3;
	mul.wide.s32 	%rd17, %r18, 8;
	add.s64 	%rd4, %rd1, %rd17;
	mul.wide.s32 	%rd18, %r18, 12;
	add.s64 	%rd5, %rd1, %rd18;
	mul.wide.s32 	%rd19, %r18, 16;
	add.s64 	%rd6, %rd1, %rd19;
	mul.wide.s32 	%rd20, %r18, 20;
	add.s64 	%rd7, %rd1, %rd20;
	mul.wide.s32 	%rd21, %r18, 24;
	add.s64 	%rd8, %rd1, %rd21;
	mul.wide.s32 	%rd22, %r18, 28;
	add.s64 	%rd9, %rd1, %rd22;
	mul.wide.u32 	%rd23, %r3, 4;
	add.s64 	%rd24, %rd23, %rd2;
	add.s64 	%rd66, %rd24, 16;
	mov.f32 	%f66, 0f00000000;
	mov.u32 	%r35, %r1;
$L__BB0_3:
	.pragma "nounroll";
	mul.wide.s32 	%rd25, %r35, 4;
	add.s64 	%rd26, %rd3, %rd25;
	add.s64 	%rd27, %rd4, %rd25;
	add.s64 	%rd28, %rd5, %rd25;
	add.s64 	%rd29, %rd6, %rd25;
	add.s64 	%rd30, %rd7, %rd25;
	add.s64 	%rd31, %rd8, %rd25;
	add.s64 	%rd32, %rd9, %rd25;
	add.s64 	%rd33, %rd1, %rd25;
	ld.global.f32 	%f16, [%rd66+-16];
	ld.global.f32 	%f17, [%rd33];
	fma.rn.f32 	%f18, %f16, %f17, %f66;
	ld.global.f32 	%f19, [%rd66+-12];
	ld.global.f32 	%f20, [%rd26];
	fma.rn.f32 	%f21, %f19, %f20, %f18;
	ld.global.f32 	%f22, [%rd66+-8];
	ld.global.f32 	%f23, [%rd27];
	fma.rn.f32 	%f24, %f22, %f23, %f21;
	ld.global.f32 	%f25, [%rd66+-4];
	ld.global.f32 	%f26, [%rd28];
	fma.rn.f32 	%f27, %f25, %f26, %f24;
	ld.global.f32 	%f28, [%rd66];
	ld.global.f32 	%f29, [%rd29];
	fma.rn.f32 	%f30, %f28, %f29, %f27;
	ld.global.f32 	%f31, [%rd66+4];
	ld.global.f32 	%f32, [%rd30];
	fma.rn.f32 	%f33, %f31, %f32, %f30;
	ld.global.f32 	%f34, [%rd66+8];
	ld.global.f32 	%f35, [%rd31];
	fma.rn.f32 	%f36, %f34, %f35, %f33;
	ld.global.f32 	%f37, [%rd66+12];
	ld.global.f32 	%f38, [%rd32];
	fma.rn.f32 	%f66, %f37, %f38, %f36;
	add.s32 	%r36, %r36, 8;
	add.s32 	%r35, %r35, %r7;
	add.s64 	%rd66, %rd66, 32;
	setp.ne.s32 	%p3, %r36, 0;
	@%p3 bra 	$L__BB0_3;
$L__BB0_4:
	setp.eq.s32 	%p4, %r4, 0;
	@%p4 bra 	$L__BB0_12;
	and.b32  	%r13, %r18, 3;
	setp.lt.u32 	%p5, %r4, 4;
	@%p5 bra 	$L__BB0_7;
	add.s32 	%r27, %r38, %r3;
	mul.wide.u32 	%rd34, %r27, 4;
	add.s64 	%rd35, %rd2, %rd34;
	ld.global.f32 	%f40, [%rd35];
	mad.lo.s32 	%r28, %r38, %r18, %r1;
	mul.wide.s32 	%rd36, %r28, 4;
	add.s64 	%rd37, %rd1, %rd36;
	ld.global.f32 	%f41, [%rd37];
	fma.rn.f32 	%f42, %f40, %f41, %f66;
	cvt.u64.u32 	%rd38, %r3;
	cvt.u64.u32 	%rd39, %r38;
	add.s64 	%rd40, %rd39, %rd38;
	shl.b64 	%rd41, %rd40, 2;
	add.s64 	%rd42, %rd2, %rd41;
	ld.global.f32 	%f43, [%rd42+4];
	mul.wide.s32 	%rd43, %r18, 4;
	add.s64 	%rd44, %rd37, %rd43;
	ld.global.f32 	%f44, [%rd44];
	fma.rn.f32 	%f45, %f43, %f44, %f42;
	ld.global.f32 	%f46, [%rd42+8];
	add.s64 	%rd45, %rd44, %rd43;
	ld.global.f32 	%f47, [%rd45];
	fma.rn.f32 	%f48, %f46, %f47, %f45;
	ld.global.f32 	%f49, [%rd42+12];
	add.s64 	%rd46, %rd45, %rd43;
	ld.global.f32 	%f50, [%rd46];
	fma.rn.f32 	%f66, %f49, %f50, %f48;
	add.s32 	%r38, %r38, 4;
$L__BB0_7:
	setp.eq.s32 	%p6, %r13, 0;
	@%p6 bra 	$L__BB0_12;
	setp.eq.s32 	%p7, %r13, 1;
	@%p7 bra 	$L__BB0_10;
	add.s32 	%r29, %r38, %r3;
	mul.wide.u32 	%rd47, %r29, 4;
	add.s64 	%rd48, %rd2, %rd47;
	ld.global.f32 	%f52, [%rd48];
	mad.lo.s32 	%r30, %r38, %r18, %r1;
	mul.wide.s32 	%rd49, %r30, 4;
	add.s64 	%rd50, %rd1, %rd49;
	ld.global.f32 	%f53, [%rd50];
	fma.rn.f32 	%f54, %f52, %f53, %f66;
	cvt.u64.u32 	%rd51, %r3;
	cvt.u64.u32 	%rd52, %r38;
	add.s64 	%rd53, %rd52, %rd51;
	shl.b64 	%rd54, %rd53, 2;
	add.s64 	%rd55, %rd2, %rd54;
	ld.global.f32 	%f55, [%rd55+4];
	mul.wide.s32 	%rd56, %r18, 4;
	add.s64 	%rd57, %rd50, %rd56;
	ld.global.f32 	%f56, [%rd57];
	fma.rn.f32 	%f66, %f55, %f56, %f54;
	add.s32 	%r38, %r38, 2;
$L__BB0_10:
	and.b32  	%r31, %r18, 1;
	setp.eq.b32 	%p8, %r31, 1;
	not.pred 	%p9, %p8;
	@%p9 bra 	$L__BB0_12;
	add.s32 	%r32, %r38, %r3;
	mul.wide.u32 	%rd58, %r32, 4;
	add.s64 	%rd59, %rd2, %rd58;
	ld.global.f32 	%f57, [%rd59];
	mad.lo.s32 	%r33, %r38, %r18, %r1;
	mul.wide.s32 	%rd60, %r33, 4;
	add.s64 	%rd61, %rd1, %rd60;
	ld.global.f32 	%f58, [%rd61];
	fma.rn.f32 	%f66, %f57, %f58, %f66;
$L__BB0_12:
	ld.param.u64 	%rd65, [_Z15matrixMulKernelPfPKfS1_i_param_0];
	add.s32 	%r34, %r3, %r1;
	cvta.to.global.u64 	%rd62, %rd65;
	mul.wide.s32 	%rd63, %r34, 4;
	add.s64 	%rd64, %rd62, %rd63;
	st.global.f32 	[%rd64], %f66;
$L__BB0_13:
	ret;

}


// ===== COMPILED SASS (sm_100) =====

	.target	sm_100

	.elftype	@"ET_EXEC"


//--------------------- .note.nv.tkinfo           --------------------------
	.section	.note.nv.tkinfo,"",@"SHT_NOTE"
	.sectionflags	@"SHF_NOTE_NV_TKINFO"
	.tkinfo
        /*0018*/ 	.word	0x00000002
        /*0030*/ 	.string	""
        /*0030*/ 	.string	"ptxas"
        /*0030*/ 	.string	"Cuda compilation tools, release 13.0, V13.0.88"
        /*0030*/ 	.string	"Build cuda_13.0.r13.0/compiler.36424714_0"
        /*0030*/ 	.string	"-arch sm_100 -m 64 "



//--------------------- .note.nv.cuinfo           --------------------------
	.section	.note.nv.cuinfo,"",@"SHT_NOTE"
	.sectionflags	@"SHF_NOTE_NV_CUINFO"
        /*0018*/ 	.short	0x0002
        /*001a*/ 	.short	0x0064
        /*001c*/ 	.short	0x0082
	.zero		2


//--------------------- .nv.info                  --------------------------
	.section	.nv.info,"",@"SHT_CUDA_INFO"
	.align	4


	//----- nvinfo : EIATTR_REGCOUNT
	.align		4
        /*0000*/ 	.byte	0x04, 0x2f
        /*0002*/ 	.short	(.L_1 - .L_0)
	.align		4
.L_0:
        /*0004*/ 	.word	index@(_Z15matrixMulKernelPfPKfS1_i)
        /*0008*/ 	.word	0x0000001e


	//----- nvinfo : EIATTR_FRAME_SIZE
	.align		4
.L_1:
        /*000c*/ 	.byte	0x04, 0x11
        /*000e*/ 	.short	(.L_3 - .L_2)
	.align		4
.L_2:
        /*0010*/ 	.word	index@(_Z15matrixMulKernelPfPKfS1_i)
        /*0014*/ 	.word	0x00000000


	//----- nvinfo : EIATTR_MIN_STACK_SIZE
	.align		4
.L_3:
        /*0018*/ 	.byte	0x04, 0x12
        /*001a*/ 	.short	(.L_5 - .L_4)
	.align		4
.L_4:
        /*001c*/ 	.word	index@(_Z15matrixMulKernelPfPKfS1_i)
        /*0020*/ 	.word	0x00000000
.L_5:


//--------------------- .nv.compat                --------------------------
	.section	.nv.compat,"",@"SHT_CUDA_COMPAT_INFO"
	.align	4
        /*0000*/ 	.byte	0x02, 0x09, 0x00, 0x00, 0x02, 0x02, 0x01, 0x00, 0x02, 0x05, 0x05, 0x00, 0x03, 0x07, 0x01, 0x01
        /*0010*/ 	.byte	0x02, 0x03, 0x00, 0x00, 0x02, 0x06, 0x01, 0x00, 0x04, 0x0b, 0x08, 0x00, 0x09, 0x00, 0x00, 0x00
        /*0020*/ 	.byte	0x00, 0x00, 0x00, 0x00


//--------------------- .nv.info._Z15matrixMulKernelPfPKfS1_i --------------------------
	.section	.nv.info._Z15matrixMulKernelPfPKfS1_i,"",@"SHT_CUDA_INFO"
	.sectionflags	@""
	.align	4


	//----- nvinfo : EIATTR_CUDA_API_VERSION
	.align		4
        /*0000*/ 	.byte	0x04, 0x37
        /*0002*/ 	.short	(.L_7 - .L_6)
.L_6:
        /*0004*/ 	.word	0x00000082


	//----- nvinfo : EIATTR_KPARAM_INFO
	.align		4
.L_7:
        /*0008*/ 	.byte	0x04, 0x17
        /*000a*/ 	.short	(.L_9 - .L_8)
.L_8:
        /*000c*/ 	.word	0x00000000
        /*0010*/ 	.short	0x0003
        /*0012*/ 	.short	0x0018
        /*0014*/ 	.byte	0x00, 0xf0, 0x11, 0x00


	//----- nvinfo : EIATTR_KPARAM_INFO
	.align		4
.L_9:
        /*0018*/ 	.byte	0x04, 0x17
        /*001a*/ 	.short	(.L_11 - .L_10)
.L_10:
        /*001c*/ 	.word	0x00000000
        /*0020*/ 	.short	0x0002
        /*0022*/ 	.short	0x0010
        /*0024*/ 	.byte	0x00, 0xf5, 0x21, 0x00


	//----- nvinfo : EIATTR_KPARAM_INFO
	.align		4
.L_11:
        /*0028*/ 	.byte	0x04, 0x17
        /*002a*/ 	.short	(.L_13 - .L_12)
.L_12:
        /*002c*/ 	.word	0x00000000
        /*0030*/ 	.short	0x0001
        /*0032*/ 	.short	0x0008
        /*0034*/ 	.byte	0x00, 0xf5, 0x21, 0x00


	//----- nvinfo : EIATTR_KPARAM_INFO
	.align		4
.L_13:
        /*0038*/ 	.byte	0x04, 0x17
        /*003a*/ 	.short	(.L_15 - .L_14)
.L_14:
        /*003c*/ 	.word	0x00000000
        /*0040*/ 	.short	0x0000
        /*0042*/ 	.short	0x0000
        /*0044*/ 	.byte	0x00, 0xf5, 0x21, 0x00


	//----- nvinfo : EIATTR_SPARSE_MMA_MASK
	.align		4
.L_15:
        /*0048*/ 	.byte	0x03, 0x50
        /*004a*/ 	.short	0x0000


	//----- nvinfo : EIATTR_MAXREG_COUNT
	.align		4
        /*004c*/ 	.byte	0x03, 0x1b
        /*004e*/ 	.short	0x00ff


	//----- nvinfo : EIATTR_MERCURY_ISA_VERSION
	.align		4
        /*0050*/ 	.byte	0x03, 0x5f
        /*0052*/ 	.short	0x0101


	//----- nvinfo : EIATTR_VRC_CTA_INIT_COUNT
	.align		4
        /*0054*/ 	.byte	0x02, 0x4a
	.zero		1
	.zero		1


	//----- nvinfo : EIATTR_EXIT_INSTR_OFFSETS
	.align		4
        /*0058*/ 	.byte	0x04, 0x1c
        /*005a*/ 	.short	(.L_17 - .L_16)


	//   ....[0]....
.L_16:
        /*005c*/ 	.word	0x000000c0


	//   ....[1]....
        /*0060*/ 	.word	0x00000aa0


	//----- nvinfo : EIATTR_CBANK_PARAM_SIZE
	.align		4
.L_17:
        /*0064*/ 	.byte	0x03, 0x19
        /*0066*/ 	.short	0x001c


	//----- nvinfo : EIATTR_PARAM_CBANK
	.align		4
        /*0068*/ 	.byte	0x04, 0x0a
        /*006a*/ 	.short	(.L_19 - .L_18)
	.align		4
.L_18:
        /*006c*/ 	.word	index@(.nv.constant0._Z15matrixMulKernelPfPKfS1_i)
        /*0070*/ 	.short	0x0380
        /*0072*/ 	.short	0x001c


	//----- nvinfo : EIATTR_SW_WAR
	.align		4
.L_19:
        /*0074*/ 	.byte	0x04, 0x36
        /*0076*/ 	.short	(.L_21 - .L_20)
.L_20:
        /*0078*/ 	.word	0x00000008
.L_21:


//--------------------- .nv.callgraph             --------------------------
	.section	.nv.callgraph,"",@"SHT_CUDA_CALLGRAPH"
	.align	4
	.sectionentsize	8
	.align		4
        /*0000*/ 	.word	0x00000000
	.align		4
        /*0004*/ 	.word	0xffffffff
	.align		4
        /*0008*/ 	.word	0x00000000
	.align		4
        /*000c*/ 	.word	0xfffffffe
	.align		4
        /*0010*/ 	.word	0x00000000
	.align		4
        /*0014*/ 	.word	0xfffffffd
	.align		4
        /*0018*/ 	.word	0x00000000
	.align		4
        /*001c*/ 	.word	0xfffffffc


//--------------------- .text._Z15matrixMulKernelPfPKfS1_i --------------------------
	.section	.text._Z15matrixMulKernelPfPKfS1_i,"ax",@progbits
	.align	128
        .global         _Z15matrixMulKernelPfPKfS1_i
        .type           _Z15matrixMulKernelPfPKfS1_i,@function
        .size           _Z15matrixMulKernelPfPKfS1_i,(.L_x_5 - _Z15matrixMulKernelPfPKfS1_i)
        .other          _Z15matrixMulKernelPfPKfS1_i,@"STO_CUDA_ENTRY STV_DEFAULT"
_Z15matrixMulKernelPfPKfS1_i:
.text._Z15matrixMulKernelPfPKfS1_i:
[----:B------:R-:W-:Y:S01]  /*0000*/  LDC R1, c[0x0][0x37c] ;  /* 0x0000df00ff017b82 */ /* 0x000fe20000000800 */
[----:B------:R-:W0:Y:S07]  /*0010*/  S2R R3, SR_TID.X ;  /* 0x0000000000037919 */ /* 0x000e2e0000002100 */
[----:B------:R-:W0:Y:S01]  /*0020*/  LDC R0, c[0x0][0x360] ;  /* 0x0000d800ff007b82 */ /* 0x000e220000000800 */
[----:B------:R-:W1:Y:S01]  /*0030*/  LDCU UR20, c[0x0][0x398] ;  /* 0x00007300ff1477ac */ /* 0x000e620008000800 */
[----:B------:R-:W2:Y:S06]  /*0040*/  S2R R2, SR_TID.Y ;  /* 0x0000000000027919 */ /* 0x000eac0000002200 */
[----:B------:R-:W0:Y:S08]  /*0050*/  S2UR UR4, SR_CTAID.X ;  /* 0x00000000000479c3 */ /* 0x000e300000002500 */
[----:B------:R-:W2:Y:S08]  /*0060*/  S2UR UR5, SR_CTAID.Y ;  /* 0x00000000000579c3 */ /* 0x000eb00000002600 */
[----:B------:R-:W2:Y:S01]  /*0070*/  LDC R13, c[0x0][0x364] ;  /* 0x0000d900ff0d7b82 */ /* 0x000ea20000000800 */
[----:B0-----:R-:W-:-:S02]  /*0080*/  IMAD R0, R0, UR4, R3 ;  /* 0x0000000400007c24 */ /* 0x001fc4000f8e0203 */
[----:B--2---:R-:W-:-:S05]  /*0090*/  IMAD R13, R13, UR5, R2 ;  /* 0x000000050d0d7c24 */ /* 0x004fca000f8e0202 */
[----:B------:R-:W-:-:S04]  /*00a0*/  VIMNMX R2, PT, PT, R0, R13, !PT ;  /* 0x0000000d00027248 */ /* 0x000fc80007fe0100 */
[----:B-1----:R-:W-:-:S13]  /*00b0*/  ISETP.GE.AND P0, PT, R2, UR20, PT ;  /* 0x0000001402007c0c */ /* 0x002fda000bf06270 */
[----:B------:R-:W-:Y:S05]  /*00c0*/  @P0 EXIT ;  /* 0x000000000000094d */ /* 0x000fea0003800000 */
[----:B------:R-:W-:Y:S01]  /*00d0*/  UISETP.GE.U32.AND UP0, UPT, UR20, 0x8, UPT ;  /* 0x000000081400788c */ /* 0x000fe2000bf06070 */
[----:B------:R-:W-:Y:S02]  /*00e0*/  HFMA2 R12, -RZ, RZ, 0, 0 ;  /* 0x00000000ff0c7431 */ /* 0x000fe400000001ff */
[----:B------:R-:W-:Y:S01]  /*00f0*/  IMAD R13, R13, UR20, RZ ;  /* 0x000000140d0d7c24 */ /* 0x000fe2000f8e02ff */
[----:B------:R-:W-:Y:S01]  /*0100*/  UMOV UR4, URZ ;  /* 0x000000ff00047c82 */ /* 0x000fe20008000000 */
[----:B------:R-:W0:Y:S04]  /*0110*/  LDCU.64 UR18, c[0x0][0x358] ;  /* 0x00006b00ff1277ac */ /* 0x000e280008000a00 */
[----:B------:R-:W-:Y:S05]  /*0120*/  BRA.U !UP0, `(.L_x_0) ;  /* 0x0000000508007547 */ /* 0x000fea000b800000 */
[----:B------:R-:W1:Y:S01]  /*0130*/  LDC.64 R2, c[0x0][0x388] ;  /* 0x0000e200ff027b82 */ /* 0x000e620000000a00 */
[----:B------:R-:W2:Y:S01]  /*0140*/  LDCU.64 UR22, c[0x0][0x390] ;  /* 0x00007200ff1677ac */ /* 0x000ea20008000a00 */
[----:B------:R-:W-:Y:S02]  /*0150*/  MOV R12, RZ ;  /* 0x000000ff000c7202 */ /* 0x000fe40000000f00 */
[----:B------:R-:W-:Y:S01]  /*0160*/  MOV R14, R0 ;  /* 0x00000000000e7202 */ /* 0x000fe20000000f00 */
[----:B------:R-:W-:-:S04]  /*0170*/  ULOP3.LUT UR4, UR20, 0x7ffffff8, URZ, 0xc0, !UPT ;  /* 0x7ffffff814047892 */ /* 0x000fc8000f8ec0ff */
[----:B------:R-:W-:Y:S02]  /*0180*/  UIADD3 UR5, UPT, UPT, -UR4, URZ, URZ ;  /* 0x000000ff04057290 */ /* 0x000fe4000fffe1ff */
[----:B--2---:R-:W-:Y:S02]  /*0190*/  UIMAD.WIDE UR6, UR20, 0x8, UR22 ;  /* 0x00000008140678a5 */ /* 0x004fe4000f8e0216 */
[----:B------:R-:W-:Y:S02]  /*01a0*/  UIMAD.WIDE UR8, UR20, 0xc, UR22 ;  /* 0x0000000c140878a5 */ /* 0x000fe4000f8e0216 */
[----:B------:R-:W-:Y:S01]  /*01b0*/  UIMAD.WIDE UR10, UR20, 0x10, UR22 ;  /* 0x00000010140a78a5 */ /* 0x000fe2000f8e0216 */
[----:B-1----:R-:W-:Y:S01]  /*01c0*/  IMAD.WIDE.U32 R2, R13, 0x4, R2 ;  /* 0x000000040d027825 */ /* 0x002fe200078e0002 */
[----:B------:R-:W-:Y:S02]  /*01d0*/  UIMAD.WIDE UR12, UR20, 0x14, UR22 ;  /* 0x00000014140c78a5 */ /* 0x000fe4000f8e0216 */
[----:B------:R-:W-:Y:S01]  /*01e0*/  UIMAD.WIDE UR14, UR20, 0x18, UR22 ;  /* 0x00000018140e78a5 */ /* 0x000fe2000f8e0216 */
[----:B------:R-:W-:Y:S01]  /*01f0*/  IADD3 R2, P0, PT, R2, 0x10, RZ ;  /* 0x0000001002027810 */ /* 0x000fe20007f1e0ff */
[----:B------:R-:W-:-:S03]  /*0200*/  UIMAD.WIDE UR16, UR20, 0x1c, UR22 ;  /* 0x0000001c141078a5 */ /* 0x000fc6000f8e0216 */
[----:B------:R-:W-:-:S09]  /*0210*/  IADD3.X R3, PT, PT, RZ, R3, RZ, P0, !PT ;  /* 0x00000003ff037210 */ /* 0x000fd200007fe4ff */
.L_x_1:
[----:B------:R-:W-:Y:S01]  /*0220*/  UIMAD.WIDE UR24, UR20, 0x4, UR22 ;  /* 0x00000004141878a5 */ /* 0x000fe2000f8e0216 */
[----:B------:R-:W-:Y:S01]  /*0230*/  MOV R23, 0x4 ;  /* 0x0000000400177802 */ /* 0x000fe20000000f00 */
[----:B------:R-:W-:Y:S01]  /*0240*/  HFMA2 R25, -RZ, RZ, 0, 2.384185791015625e-07 ;  /* 0x00000004ff197431 */ /* 0x000fe200000001ff */
[----:B0-----:R-:W2:Y:S03]  /*0250*/  LDG.E R21, desc[UR18][R2.64+-0x10] ;  /* 0xfffff01202157981 */ /* 0x001ea6000c1e1900 */
[----:B------:R-:W-:Y:S01]  /*0260*/  IMAD.WIDE R22, R14, R23, UR22 ;  /* 0x000000160e167e25 */ /* 0x000fe2000f8e0217 */
[----:B------:R-:W-:Y:S01]  /*0270*/  MOV R8, UR24 ;  /* 0x0000001800087c02 */ /* 0x000fe20008000f00 */
[----:B------:R-:W3:Y:S01]  /*0280*/  LDG.E R19, desc[UR18][R2.64+-0xc] ;  /* 0xfffff41202137981 */ /* 0x000ee2000c1e1900 */
[----:B------:R-:W-:-:S03]  /*0290*/  MOV R9, UR25 ;  /* 0x0000001900097c02 */ /* 0x000fc60008000f00 */
[----:B------:R-:W2:Y:S01]  /*02a0*/  LDG.E R22, desc[UR18][R22.64] ;  /* 0x0000001216167981 */ /* 0x000ea2000c1e1900 */
[----:B------:R-:W-:Y:S02]  /*02b0*/  IMAD.MOV.U32 R11, RZ, RZ, 0x4 ;  /* 0x00000004ff0b7424 */ /* 0x000fe400078e00ff */
[----:B------:R-:W-:-:S04]  /*02c0*/  IMAD.WIDE R8, R14, 0x4, R8 ;  /* 0x000000040e087825 */ /* 0x000fc800078e0208 */
[----:B------:R-:W-:Y:S01]  /*02d0*/  HFMA2 R7, -RZ, RZ, 0, 2.384185791015625e-07 ;  /* 0x00000004ff077431 */ /* 0x000fe200000001ff */
[----:B------:R-:W-:Y:S01]  /*02e0*/  MOV R5, 0x4 ;  /* 0x0000000400057802 */ /* 0x000fe20000000f00 */
[----:B------:R-:W4:Y:S01]  /*02f0*/  LDG.E R17, desc[UR18][R2.64+-0x8] ;  /* 0xfffff81202117981 */ /* 0x000f22000c1e1900 */
[----:B------:R-:W-:-:S03]  /*0300*/  IMAD.WIDE R24, R14, R25, UR6 ;  /* 0x000000060e187e25 */ /* 0x000fc6000f8e0219 */
[----:B------:R0:W3:Y:S01]  /*0310*/  LDG.E R20, desc[UR18][R8.64] ;  /* 0x0000001208147981 */ /* 0x0000e2000c1e1900 */
[----:B------:R-:W-:-:S03]  /*0320*/  IMAD.WIDE R10, R14, R11, UR8 ;  /* 0x000000080e0a7e25 */ /* 0x000fc6000f8e020b */
[----:B------:R-:W4:Y:S01]  /*0330*/  LDG.E R18, desc[UR18][R24.64] ;  /* 0x0000001218127981 */ /* 0x000f22000c1e1900 */
[----:B------:R-:W-:-:S04]  /*0340*/  IMAD.WIDE R4, R14, R5, UR10 ;  /* 0x0000000a0e047e25 */ /* 0x000fc8000f8e0205 */
[----:B------:R-:W-:Y:S01]  /*0350*/  HFMA2 R27, -RZ, RZ, 0, 2.384185791015625e-07 ;  /* 0x00000004ff1b7431 */ /* 0x000fe200000001ff */
[----:B------:R1:W5:Y:S01]  /*0360*/  LDG.E R16, desc[UR18][R10.64] ;  /* 0x000000120a107981 */ /* 0x000362000c1e1900 */
[C---:B------:R-:W-:Y:S01]  /*0370*/  IMAD.WIDE R6, R14.reuse, R7, UR12 ;  /* 0x0000000c0e067e25 */ /* 0x040fe2000f8e0207 */
[----:B0-----:R-:W-:Y:S02]  /*0380*/  MOV R9, 0x4 ;  /* 0x0000000400097802 */ /* 0x001fe40000000f00 */
[----:B------:R-:W5:Y:S04]  /*0390*/  LDG.E R15, desc[UR18][R2.64+-0x4] ;  /* 0xfffffc12020f7981 */ /* 0x000f68000c1e1900 */
[----:B------:R0:W5:Y:S01]  /*03a0*/  LDG.E R4, desc[UR18][R4.64] ;  /* 0x0000001204047981 */ /* 0x000162000c1e1900 */
[----:B------:R-:W-:-:S03]  /*03b0*/  IMAD.WIDE R8, R14, R9, UR14 ;  /* 0x0000000e0e087e25 */ /* 0x000fc6000f8e0209 */
[----:B------:R-:W5:Y:S01]  /*03c0*/  LDG.E R23, desc[UR18][R2.64] ;  /* 0x0000001202177981 */ /* 0x000f62000c1e1900 */
[----:B-1----:R-:W-:-:S03]  /*03d0*/  IMAD.WIDE R10, R14, R27, UR16 ;  /* 0x000000100e0a7e25 */ /* 0x002fc6000f8e021b */
[----:B------:R-:W5:Y:S04]  /*03e0*/  LDG.E R7, desc[UR18][R6.64] ;  /* 0x0000001206077981 */ /* 0x000f68000c1e1900 */
[----:B------:R-:W5:Y:S04]  /*03f0*/  LDG.E R24, desc[UR18][R2.64+0x4] ;  /* 0x0000041202187981 */ /* 0x000f68000c1e1900 */
[----:B------:R-:W5:Y:S04]  /*0400*/  LDG.E R8, desc[UR18][R8.64] ;  /* 0x0000001208087981 */ /* 0x000f68000c1e1900 */
[----:B------:R-:W5:Y:S04]  /*0410*/  LDG.E R25, desc[UR18][R2.64+0x8] ;  /* 0x0000081202197981 */ /* 0x000f68000c1e1900 */
[----:B------:R-:W5:Y:S04]  /*0420*/  LDG.E R10, desc[UR18][R10.64] ;  /* 0x000000120a0a7981 */ /* 0x000f68000c1e1900 */
[----:B------:R1:W5:Y:S01]  /*0430*/  LDG.E R27, desc[UR18][R2.64+0xc] ;  /* 0x00000c12021b7981 */ /* 0x000362000c1e1900 */
[----:B------:R-:W-:-:S04]  /*0440*/  UIADD3 UR5, UPT, UPT, UR5, 0x8, URZ ;  /* 0x0000000805057890 */ /* 0x000fc8000fffe0ff */
[----:B------:R-:W-:Y:S01]  /*0450*/  UISETP.NE.AND UP0, UPT, UR5, URZ, UPT ;  /* 0x000000ff0500728c */ /* 0x000fe2000bf05270 */
[----:B0-----:R-:W-:Y:S02]  /*0460*/  MOV R5, UR20 ;  /* 0x0000001400057c02 */ /* 0x001fe40008000f00 */
[----:B-1----:R-:W-:-:S03]  /*0470*/  IADD3 R2, P0, PT, R2, 0x20, RZ ;  /* 0x0000002002027810 */ /* 0x002fc60007f1e0ff */
[----:B------:R-:W-:Y:S01]  /*0480*/  IMAD R14, R5, 0x8, R14 ;  /* 0x00000008050e7824 */ /* 0x000fe200078e020e */
[----:B------:R-:W-:Y:S01]  /*0490*/  IADD3.X R3, PT, PT, RZ, R3, RZ, P0, !PT ;  /* 0x00000003ff037210 */ /* 0x000fe200007fe4ff */
[----:B--2---:R-:W-:-:S04]  /*04a0*/  FFMA R22, R21, R22, R12 ;  /* 0x0000001615167223 */ /* 0x004fc8000000000c */
[----:B---3--:R-:W-:-:S04]  /*04b0*/  FFMA R20, R19, R20, R22 ;  /* 0x0000001413147223 */ /* 0x008fc80000000016 */
[----:B----4-:R-:W-:-:S04]  /*04c0*/  FFMA R18, R17, R18, R20 ;  /* 0x0000001211127223 */ /* 0x010fc80000000014 */
[----:B-----5:R-:W-:-:S04]  /*04d0*/  FFMA R16, R15, R16, R18 ;  /* 0x000000100f107223 */ /* 0x020fc80000000012 */
[----:B------:R-:W-:-:S04]  /*04e0*/  FFMA R23, R23, R4, R16 ;  /* 0x0000000417177223 */ /* 0x000fc80000000010 */
[----:B------:R-:W-:-:S04]  /*04f0*/  FFMA R24, R24, R7, R23 ;  /* 0x0000000718187223 */ /* 0x000fc80000000017 */
[----:B------:R-:W-:-:S04]  /*0500*/  FFMA R8, R25, R8, R24 ;  /* 0x0000000819087223 */ /* 0x000fc80000000018 */
[----:B------:R-:W-:Y:S01]  /*0510*/  FFMA R12, R27, R10, R8 ;  /* 0x0000000a1b0c7223 */ /* 0x000fe20000000008 */
[----:B------:R-:W-:Y:S06]  /*0520*/  BRA.U UP0, `(.L_x_1) ;  /* 0xfffffffd003c7547 */ /* 0x000fec000b83ffff */
.L_x_0:
[----:B------:R-:W-:-:S04]  /*0530*/  ULOP3.LUT UR6, UR20, 0x7, URZ, 0xc0, !UPT ;  /* 0x0000000714067892 */ /* 0x000fc8000f8ec0ff */
[----:B------:R-:W-:-:S09]  /*0540*/  UISETP.NE.AND UP0, UPT, UR6, URZ, UPT ;  /* 0x000000ff0600728c */ /* 0x000fd2000bf05270 */
[----:B------:R-:W-:Y:S05]  /*0550*/  BRA.U !UP0, `(.L_x_2) ;  /* 0x0000000508407547 */ /* 0x000fea000b800000 */
[----:B------:R-:W-:Y:S02]  /*0560*/  UISETP.GE.U32.AND UP0, UPT, UR6, 0x4, UPT ;  /* 0x000000040600788c */ /* 0x000fe4000bf06070 */
[----:B------:R-:W-:-:S04]  /*0570*/  ULOP3.LUT UR5, UR20, 0x3, URZ, 0xc0, !UPT ;  /* 0x0000000314057892 */ /* 0x000fc8000f8ec0ff */
[----:B------:R-:W-:-:S03]  /*0580*/  UISETP.NE.AND UP1, UPT, UR5, URZ, UPT ;  /* 0x000000ff0500728c */ /* 0x000fc6000bf25270 */
[----:B------:R-:W-:Y:S08]  /*0590*/  BRA.U !UP0, `(.L_x_3) ;  /* 0x00000001087c7547 */ /* 0x000ff0000b800000 */
[----:B------:R-:W1:Y:S01]  /*05a0*/  LDC.64 R6, c[0x0][0x390] ;  /* 0x0000e400ff067b82 */ /* 0x000e620000000a00 */
[----:B------:R-:W2:Y:S01]  /*05b0*/  LDCU.64 UR6, c[0x0][0x388] ;  /* 0x00007100ff0677ac */ /* 0x000ea20008000a00 */
[----:B------:R-:W-:Y:S02]  /*05c0*/  MOV R9, UR4 ;  /* 0x0000000400097c02 */ /* 0x000fe40008000f00 */
[C---:B------:R-:W-:Y:S02]  /*05d0*/  IADD3 R3, PT, PT, R13.reuse, UR4, RZ ;  /* 0x000000040d037c10 */ /* 0x040fe4000fffe0ff */
[----:B------:R-:W-:Y:S01]  /*05e0*/  IADD3 R10, P0, PT, R13, UR4, RZ ;  /* 0x000000040d0a7c10 */ /* 0x000fe2000ff1e0ff */
[----:B------:R-:W-:Y:S01]  /*05f0*/  IMAD R9, R9, UR20, R0 ;  /* 0x0000001409097c24 */ /* 0x000fe2000f8e0200 */
[----:B------:R-:W3:Y:S01]  /*0600*/  LDC.64 R4, c[0x0][0x388] ;  /* 0x0000e200ff047b82 */ /* 0x000ee20000000a00 */
[----:B------:R-:W-:Y:S02]  /*0610*/  MOV R11, UR20 ;  /* 0x00000014000b7c02 */ /* 0x000fe40008000f00 */
[----:B------:R-:W-:Y:S01]  /*0620*/  MOV R15, UR20 ;  /* 0x00000014000f7c02 */ /* 0x000fe20008000f00 */
[----:B-1----:R-:W-:Y:S01]  /*0630*/  IMAD.WIDE R6, R9, 0x4, R6 ;  /* 0x0000000409067825 */ /* 0x002fe200078e0206 */
[----:B------:R-:W-:-:S05]  /*0640*/  MOV R9, UR20 ;  /* 0x0000001400097c02 */ /* 0x000fca0008000f00 */
[----:B------:R-:W-:Y:S02]  /*0650*/  IMAD.WIDE R8, R9, 0x4, R6 ;  /* 0x0000000409087825 */ /* 0x000fe400078e0206 */
[----:B0-----:R-:W4:Y:S02]  /*0660*/  LDG.E R6, desc[UR18][R6.64] ;  /* 0x0000001206067981 */ /* 0x001f24000c1e1900 */
[----:B---3--:R-:W-:Y:S01]  /*0670*/  IMAD.WIDE.U32 R4, R3, 0x4, R4 ;  /* 0x0000000403047825 */ /* 0x008fe200078e0004 */
[----:B------:R-:W-:Y:S01]  /*0680*/  IADD3.X R3, PT, PT, RZ, RZ, RZ, P0, !PT ;  /* 0x000000ffff037210 */ /* 0x000fe200007fe4ff */
[----:B------:R-:W3:Y:S01]  /*0690*/  LDG.E R17, desc[UR18][R8.64] ;  /* 0x0000001208117981 */ /* 0x000ee2000c1e1900 */
[----:B--2---:R-:W-:-:S03]  /*06a0*/  LEA R2, P0, R10, UR6, 0x2 ;  /* 0x000000060a027c11 */ /* 0x004fc6000f8010ff */
[----:B------:R-:W4:Y:S01]  /*06b0*/  LDG.E R5, desc[UR18][R4.64] ;  /* 0x0000001204057981 */ /* 0x000f22000c1e1900 */
[----:B------:R-:W-:Y:S01]  /*06c0*/  LEA.HI.X R3, R10, UR7, R3, 0x2, P0 ;  /* 0x000000070a037c11 */ /* 0x000fe200080f1403 */
[----:B------:R-:W-:-:S04]  /*06d0*/  IMAD.WIDE R10, R11, 0x4, R8 ;  /* 0x000000040b0a7825 */ /* 0x000fc800078e0208 */
[----:B------:R-:W3:Y:S01]  /*06e0*/  LDG.E R16, desc[UR18][R2.64+0x4] ;  /* 0x0000041202107981 */ /* 0x000ee2000c1e1900 */
[----:B------:R-:W-:-:S03]  /*06f0*/  IMAD.WIDE R14, R15, 0x4, R10 ;  /* 0x000000040f0e7825 */ /* 0x000fc600078e020a */
[----:B------:R-:W2:Y:S04]  /*0700*/  LDG.E R19, desc[UR18][R10.64] ;  /* 0x000000120a137981 */ /* 0x000ea8000c1e1900 */
[----:B------:R-:W2:Y:S04]  /*0710*/  LDG.E R18, desc[UR18][R2.64+0x8] ;  /* 0x0000081202127981 */ /* 0x000ea8000c1e1900 */
[----:B------:R-:W5:Y:S04]  /*0720*/  LDG.E R20, desc[UR18][R2.64+0xc] ;  /* 0x00000c1202147981 */ /* 0x000f68000c1e1900 */
[----:B------:R-:W5:Y:S01]  /*0730*/  LDG.E R14, desc[UR18][R14.64] ;  /* 0x000000120e0e7981 */ /* 0x000f62000c1e1900 */
[----:B------:R-:W-:Y:S01]  /*0740*/  UIADD3 UR4, UPT, UPT, UR4, 0x4, URZ ;  /* 0x0000000404047890 */ /* 0x000fe2000fffe0ff */
[----:B----4-:R-:W-:-:S04]  /*0750*/  FFMA R5, R5, R6, R12 ;  /* 0x0000000605057223 */ /* 0x010fc8000000000c */
[----:B---3--:R-:W-:-:S04]  /*0760*/  FFMA R5, R16, R17, R5 ;  /* 0x0000001110057223 */ /* 0x008fc80000000005 */
[----:B--2---:R-:W-:-:S04]  /*0770*/  FFMA R5, R18, R19, R5 ;  /* 0x0000001312057223 */ /* 0x004fc80000000005 */
[----:B-----5:R-:W-:-:S07]  /*0780*/  FFMA R12, R20, R14, R5 ;  /* 0x0000000e140c7223 */ /* 0x020fce0000000005 */
.L_x_3:
[----:B------:R-:W-:Y:S05]  /*0790*/  BRA.U !UP1, `(.L_x_2) ;  /* 0x0000000109b07547 */ /* 0x000fea000b800000 */
[----:B------:R-:W-:Y:S01]  /*07a0*/  UISETP.NE.AND UP0, UPT, UR5, 0x1, UPT ;  /* 0x000000010500788c */ /* 0x000fe2000bf05270 */
[----:B------:R-:W-:Y:S01]  /*07b0*/  MOV R7, UR4 ;  /* 0x0000000400077c02 */ /* 0x000fe20008000f00 */
[----:B------:R-:W-:Y:S02]  /*07c0*/  ULOP3.LUT UR5, UR20, 0x1, URZ, 0xc0, !UPT ;  /* 0x0000000114057892 */ /* 0x000fe4000f8ec0ff */
[----:B------:R-:W-:Y:S02]  /*07d0*/  IMAD.U32 R15, RZ, RZ, UR20 ;  /* 0x00000014ff0f7e24 */ /* 0x000fe4000f8e00ff */
[----:B------:R-:W-:Y:S01]  /*07e0*/  UISETP.NE.U32.AND UP1, UPT, UR5, 0x1, UPT ;  /* 0x000000010500788c */ /* 0x000fe2000bf25070 */
[----:B------:R-:W-:-:S04]  /*07f0*/  PLOP3.LUT P1, PT, PT, PT, UP0, 0x80, 0x8 ;  /* 0x000000000008781c */ /* 0x000fc80003f2f008 */
[----:B------:R-:W1:Y:S01]  /*0800*/  @UP0 LDCU.64 UR6, c[0x0][0x388] ;  /* 0x00007100ff0607ac */ /* 0x000e620008000a00 */
[----:B------:R-:W-:Y:S01]  /*0810*/  PLOP3.LUT P0, PT, PT, PT, UP1, 0x80, 0x8 ;  /* 0x000000000008781c */ /* 0x000fe20003f0f018 */
[----:B------:R-:W2:Y:S01]  /*0820*/  @UP0 LDCU.64 UR8, c[0x0][0x390] ;  /* 0x00007200ff0807ac */ /* 0x000ea20008000a00 */
[----:B------:R-:W3:Y:S06]  /*0830*/  @UP0 LDCU.64 UR10, c[0x0][0x388] ;  /* 0x00007100ff0a07ac */ /* 0x000eec0008000a00 */
[C---:B------:R-:W-:Y:S01]  /*0840*/  @P1 VIADD R3, R13.reuse, UR4 ;  /* 0x000000040d031c36 */ /* 0x040fe20008000000 */
[----:B------:R-:W-:Y:S01]  /*0850*/  @P1 IADD3 R6, P2, PT, R13, UR4, RZ ;  /* 0x000000040d061c10 */ /* 0x000fe2000ff5e0ff */
[----:B------:R-:W4:Y:S01]  /*0860*/  @!UP1 LDCU.64 UR12, c[0x0][0x388] ;  /* 0x00007100ff0c97ac */ /* 0x000f220008000a00 */
[----:B------:R-:W-:Y:S01]  /*0870*/  @UP0 UIADD3 UR4, UPT, UPT, UR4, 0x2, URZ ;  /* 0x0000000204040890 */ /* 0x000fe2000fffe0ff */
[----:B-1----:R-:W-:-:S02]  /*0880*/  MOV R10, UR6 ;  /* 0x00000006000a7c02 */ /* 0x002fc40008000f00 */
[----:B------:R-:W-:Y:S01]  /*0890*/  MOV R11, UR7 ;  /* 0x00000007000b7c02 */ /* 0x000fe20008000f00 */
[----:B------:R-:W1:Y:S01]  /*08a0*/  @!UP1 LDCU.64 UR6, c[0x0][0x390] ;  /* 0x00007200ff0697ac */ /* 0x000e620008000a00 */
[----:B--2---:R-:W-:Y:S02]  /*08b0*/  MOV R4, UR8 ;  /* 0x0000000800047c02 */ /* 0x004fe40008000f00 */
[----:B------:R-:W-:Y:S01]  /*08c0*/  MOV R5, UR9 ;  /* 0x0000000900057c02 */ /* 0x000fe20008000f00 */
[----:B------:R-:W-:-:S04]  /*08d0*/  @P1 IMAD.WIDE.U32 R10, R3, 0x4, R10 ;  /* 0x00000004030a1825 */ /* 0x000fc800078e000a */
[----:B------:R-:W-:Y:S01]  /*08e0*/  @P1 IMAD R3, R7, UR20, R0 ;  /* 0x0000001407031c24 */ /* 0x000fe2000f8e0200 */
[----:B------:R-:W-:Y:S01]  /*08f0*/  @P1 IADD3.X R7, PT, PT, RZ, RZ, RZ, P2, !PT ;  /* 0x000000ffff071210 */ /* 0x000fe200017fe4ff */
[----:B0-----:R-:W2:Y:S01]  /*0900*/  @P1 LDG.E R11, desc[UR18][R10.64] ;  /* 0x000000120a0b1981 */ /* 0x001ea2000c1e1900 */
[C---:B---3--:R-:W-:Y:S01]  /*0910*/  @P1 LEA R2, P2, R6.reuse, UR10, 0x2 ;  /* 0x0000000a06021c11 */ /* 0x048fe2000f8410ff */
[----:B------:R-:W-:Y:S01]  /*0920*/  @P1 IMAD.WIDE R4, R3, 0x4, R4 ;  /* 0x0000000403041825 */ /* 0x000fe200078e0204 */
[----:B------:R-:W-:Y:S02]  /*0930*/  MOV R19, UR4 ;  /* 0x0000000400137c02 */ /* 0x000fe40008000f00 */
[----:B------:R-:W-:Y:S02]  /*0940*/  @P1 LEA.HI.X R3, R6, UR11, R7, 0x2, P2 ;  /* 0x0000000b06031c11 */ /* 0x000fe400090f1407 */
[----:B----4-:R-:W-:Y:S01]  /*0950*/  MOV R6, UR12 ;  /* 0x0000000c00067c02 */ /* 0x010fe20008000f00 */
[----:B------:R-:W-:Y:S01]  /*0960*/  @P1 IMAD.WIDE R14, R15, 0x4, R4 ;  /* 0x000000040f0e1825 */ /* 0x000fe200078e0204 */
[----:B------:R-:W-:Y:S01]  /*0970*/  MOV R7, UR13 ;  /* 0x0000000d00077c02 */ /* 0x000fe20008000f00 */
[----:B------:R-:W2:Y:S01]  /*0980*/  @P1 LDG.E R4, desc[UR18][R4.64] ;  /* 0x0000001204041981 */ /* 0x000ea2000c1e1900 */
[----:B------:R-:W-:Y:S01]  /*0990*/  @!P0 IADD3 R17, PT, PT, R13, UR4, RZ ;  /* 0x000000040d118c10 */ /* 0x000fe2000fffe0ff */
[----:B------:R-:W-:Y:S01]  /*09a0*/  @!P0 IMAD R19, R19, UR20, R0 ;  /* 0x0000001413138c24 */ /* 0x000fe2000f8e0200 */
[----:B-1----:R-:W-:Y:S01]  /*09b0*/  MOV R8, UR6 ;  /* 0x0000000600087c02 */ /* 0x002fe20008000f00 */
[----:B------:R-:W3:Y:S01]  /*09c0*/  @P1 LDG.E R14, desc[UR18][R14.64] ;  /* 0x000000120e0e1981 */ /* 0x000ee2000c1e1900 */
[----:B------:R-:W-:Y:S01]  /*09d0*/  MOV R9, UR7 ;  /* 0x0000000700097c02 */ /* 0x000fe20008000f00 */
[----:B------:R-:W-:-:S02]  /*09e0*/  @!P0 IMAD.WIDE.U32 R6, R17, 0x4, R6 ;  /* 0x0000000411068825 */ /* 0x000fc400078e0006 */
[----:B------:R-:W3:Y:S02]  /*09f0*/  @P1 LDG.E R2, desc[UR18][R2.64+0x4] ;  /* 0x0000041202021981 */ /* 0x000ee4000c1e1900 */
[----:B------:R-:W-:Y:S02]  /*0a00*/  @!P0 IMAD.WIDE R8, R19, 0x4, R8 ;  /* 0x0000000413088825 */ /* 0x000fe400078e0208 */
[----:B------:R-:W4:Y:S04]  /*0a10*/  @!P0 LDG.E R7, desc[UR18][R6.64] ;  /* 0x0000001206078981 */ /* 0x000f28000c1e1900 */
[----:B------:R-:W4:Y:S01]  /*0a20*/  @!P0 LDG.E R8, desc[UR18][R8.64] ;  /* 0x0000001208088981 */ /* 0x000f22000c1e1900 */
[----:B--2---:R-:W-:-:S04]  /*0a30*/  @P1 FFMA R11, R11, R4, R12 ;  /* 0x000000040b0b1223 */ /* 0x004fc8000000000c */
[----:B---3--:R-:W-:-:S04]  /*0a40*/  @P1 FFMA R12, R2, R14, R11 ;  /* 0x0000000e020c1223 */ /* 0x008fc8000000000b */
[----:B----4-:R-:W-:-:S07]  /*0a50*/  @!P0 FFMA R12, R7, R8, R12 ;  /* 0x00000008070c8223 */ /* 0x010fce000000000c */
.L_x_2:
[----:B------:R-:W1:Y:S01]  /*0a60*/  LDC.64 R2, c[0x0][0x380] ;  /* 0x0000e000ff027b82 */ /* 0x000e620000000a00 */
[----:B------:R-:W-:-:S05]  /*0a70*/  IADD3 R13, PT, PT, R0, R13, RZ ;  /* 0x0000000d000d7210 */ /* 0x000fca0007ffe0ff */
[----:B-1----:R-:W-:-:S05]  /*0a80*/  IMAD.WIDE R2, R13, 0x4, R2 ;  /* 0x000000040d027825 */ /* 0x002fca00078e0202 */
[----:B0-----:R-:W-:Y:S01]  /*0a90*/  STG.E desc[UR18][R2.64], R12 ;  /* 0x0000000c02007986 */ /* 0x001fe2000c101912 */
[----:B------:R-:W-:Y:S05]  /*0aa0*/  EXIT ;  /* 0x000000000000794d */ /* 0x000fea0003800000 */
.L_x_4:
[----:B------:R-:W-:-:S00]  /*0ab0*/  BRA `(.L_x_4) ;  /* 0xfffffffc00fc7947 */ /* 0x000fc0000383ffff */
[----:B------:R-:W-:-:S00]  /*0ac0*/  NOP ;  /* 0x0000000000007918 */ /* 0x000fc00000000000 */
        /* <DEDUP_REMOVED lines=11> */
.L_x_5:


//--------------------- .nv.shared.reserved.0     --------------------------
	.section	.nv.shared.reserved.0,"aw",@nobits
	.weak		__nv_reservedSMEM_offset_0_alias
	.size		__nv_reservedSMEM_offset_0_alias, 0, 64
	.other		__nv_reservedSMEM_offset_0_alias,@"STO_CUDA_RESERVED_SHARED STV_DEFAULT"
__nv_reservedSMEM_offset_0_alias:
	.zero		0
	.zero		64


//--------------------- .nv.constant0._Z15matrixMulKernelPfPKfS1_i --------------------------
	.section	.nv.constant0._Z15matrixMulKernelPfPKfS1_i,"a",@progbits
	.sectionflags	@""
	.align	4
.nv.constant0._Z15matrixMulKernelPfPKfS1_i:
	.zero		924


//--------------------- SYMBOLS --------------------------

	.type		.nv.reservedSmem.offset0,@object
	.size		.nv.reservedSmem.offset0,0x4
